	.headerflags	@"EF_CUDA_TEXMODE_UNIFIED EF_CUDA_64BIT_ADDRESS EF_CUDA_ACCELERATORS EF_CUDA_SM90 EF_CUDA_VIRTUAL_SM(EF_CUDA_SM90)"
	.elftype	@"ET_EXEC"


//--------------------- .nv.info                  --------------------------
	.section	.nv.info,"",@"SHT_CUDA_INFO"
	.align	4


	//----- nvinfo : EIATTR_REGCOUNT
	.align		4
        /*0000*/ 	.byte	0x04, 0x2f
        /*0002*/ 	.short	(.L_1 - .L_0)
	.align		4
.L_0:
        /*0004*/ 	.word	index@(triton_poi_fused__to_copy_131)
        /*0008*/ 	.word	0x0000000a


	//----- nvinfo : EIATTR_MIN_STACK_SIZE
	.align		4
.L_1:
        /*000c*/ 	.byte	0x04, 0x12
        /*000e*/ 	.short	(.L_3 - .L_2)
	.align		4
.L_2:
        /*0010*/ 	.word	index@(triton_poi_fused__to_copy_131)
        /*0014*/ 	.word	0x00000000


	//----- nvinfo : EIATTR_FRAME_SIZE
	.align		4
.L_3:
        /*0018*/ 	.byte	0x04, 0x11
        /*001a*/ 	.short	(.L_5 - .L_4)
	.align		4
.L_4:
        /*001c*/ 	.word	index@(triton_poi_fused__to_copy_131)
        /*0020*/ 	.word	0x00000000


	//----- nvinfo : EIATTR_MIN_STACK_SIZE
	.align		4
.L_5:
        /*0024*/ 	.byte	0x04, 0x12
        /*0026*/ 	.short	(.L_7 - .L_6)
	.align		4
.L_6:
        /*0028*/ 	.word	index@(triton_poi_fused__to_copy_131)
        /*002c*/ 	.word	0x00000000
.L_7:


//--------------------- .nv.info.triton_poi_fused__to_copy_131 --------------------------
	.section	.nv.info.triton_poi_fused__to_copy_131,"",@"SHT_CUDA_INFO"
	.sectionflags	@""
	.align	4


	//----- nvinfo : EIATTR_CUDA_API_VERSION
	.align		4
        /*0000*/ 	.byte	0x04, 0x37
        /*0002*/ 	.short	(.L_9 - .L_8)
.L_8:
        /*0004*/ 	.word	0x0000007c


	//----- nvinfo : EIATTR_KPARAM_INFO
	.align		4
.L_9:
        /*0008*/ 	.byte	0x04, 0x17
        /*000a*/ 	.short	(.L_11 - .L_10)
.L_10:
        /*000c*/ 	.word	0x00000000
        /*0010*/ 	.short	0x0001
        /*0012*/ 	.short	0x0008
        /*0014*/ 	.byte	0x00, 0xf0, 0x11, 0x00


	//----- nvinfo : EIATTR_KPARAM_INFO
	.align		4
.L_11:
        /*0018*/ 	.byte	0x04, 0x17
        /*001a*/ 	.short	(.L_13 - .L_12)
.L_12:
        /*001c*/ 	.word	0x00000000
        /*0020*/ 	.short	0x0000
        /*0022*/ 	.short	0x0000
        /*0024*/ 	.byte	0x00, 0xf4, 0x21, 0x00


	//----- nvinfo : EIATTR_SPARSE_MMA_MASK
	.align		4
.L_13:
        /*0028*/ 	.byte	0x03, 0x50
        /*002a*/ 	.short	0x0000


	//----- nvinfo : EIATTR_MAXREG_COUNT
	.align		4
        /*002c*/ 	.byte	0x03, 0x1b
        /*002e*/ 	.short	0x00ff


	//----- nvinfo : EIATTR_EXIT_INSTR_OFFSETS
	.align		4
        /*0030*/ 	.byte	0x04, 0x1c
        /*0032*/ 	.short	(.L_15 - .L_14)


	//   ....[0]....
.L_14:
        /*0034*/ 	.word	0x00000170


	//   ....[1]....
        /*0038*/ 	.word	0x000001a0


	//----- nvinfo : EIATTR_REQNTID
	.align		4
.L_15:
        /*003c*/ 	.byte	0x04, 0x10
        /*003e*/ 	.short	(.L_17 - .L_16)
.L_16:
        /*0040*/ 	.word	0x00000020
        /*0044*/ 	.word	0x00000001
        /*0048*/ 	.word	0x00000001


	//----- nvinfo : EIATTR_CBANK_PARAM_SIZE
	.align		4
.L_17:
        /*004c*/ 	.byte	0x03, 0x19
        /*004e*/ 	.short	0x000c


	//----- nvinfo : EIATTR_PARAM_CBANK
	.align		4
        /*0050*/ 	.byte	0x04, 0x0a
        /*0052*/ 	.short	(.L_19 - .L_18)
	.align		4
.L_18:
        /*0054*/ 	.word	index@(.nv.constant0.triton_poi_fused__to_copy_131)
        /*0058*/ 	.short	0x0210
        /*005a*/ 	.short	0x000c


	//----- nvinfo : EIATTR_SW_WAR
	.align		4
.L_19:
        /*005c*/ 	.byte	0x04, 0x36
        /*005e*/ 	.short	(.L_21 - .L_20)
.L_20:
        /*0060*/ 	.word	0x00000008
.L_21:


//--------------------- .nv.callgraph             --------------------------
	.section	.nv.callgraph,"",@"SHT_CUDA_CALLGRAPH"
	.align	4
	.sectionentsize	8
	.align		4
        /*0000*/ 	.word	0x00000000
	.align		4
        /*0004*/ 	.word	0xffffffff
	.align		4
        /*0008*/ 	.word	0x00000000
	.align		4
        /*000c*/ 	.word	0xfffffffe
	.align		4
        /*0010*/ 	.word	0x00000000
	.align		4
        /*0014*/ 	.word	0xfffffffd
	.align		4
        /*0018*/ 	.word	0x00000000
	.align		4
        /*001c*/ 	.word	0xfffffffc


//--------------------- .text.triton_poi_fused__to_copy_131 --------------------------
	.section	.text.triton_poi_fused__to_copy_131,"ax",@progbits
	.align	128
        .global         triton_poi_fused__to_copy_131
        .type           triton_poi_fused__to_copy_131,@function
        .size           triton_poi_fused__to_copy_131,(.L_x_1 - triton_poi_fused__to_copy_131)
        .other          triton_poi_fused__to_copy_131,@"STO_CUDA_ENTRY STV_DEFAULT"
triton_poi_fused__to_copy_131:
.text.triton_poi_fused__to_copy_131:
[----:B------:R-:W0:Y:S02]  /*0000*/  LDC R1, c[0x0][0x28] ;  /* 0x00000a00ff017b82 */ /* 0x000e240000000800 */
[----:B------:R-:W1:Y:S01]  /*0010*/  S2R R0, SR_TID.X ;  /* 0x0000000000007919 */ /* 0x000e620000002100 */
[----:B------:R-:W-:Y:S01]  /*0020*/  IMAD.MOV.U32 R7, RZ, RZ, 0x3e000000 ;  /* 0x3e000000ff077424 */ /* 0x000fe200078e00ff */
[----:B------:R-:W2:Y:S01]  /*0030*/  S2R R5, SR_CTAID.X ;  /* 0x0000000000057919 */ /* 0x000ea20000002500 */
[----:B-1----:R-:W-:-:S05]  /*0040*/  IMAD.SHL.U32 R0, R0, 0x2, RZ ;  /* 0x0000000200007824 */ /* 0x002fca00078e00ff */
[----:B------:R-:W-:-:S05]  /*0050*/  LOP3.LUT R0, R0, 0x3e, RZ, 0xc0, !PT ;  /* 0x0000003e00007812 */ /* 0x000fca00078ec0ff */
[----:B--2---:R-:W-:-:S05]  /*0060*/  IMAD R5, R5, 0x40, R0 ;  /* 0x0000004005057824 */ /* 0x004fca00078e0200 */
[----:B------:R-:W-:Y:S02]  /*0070*/  IADD3 R0, R5, 0x1, RZ ;  /* 0x0000000105007810 */ /* 0x000fe40007ffe0ff */
[----:B------:R-:W-:Y:S02]  /*0080*/  I2FP.F32.S32 R2, R5 ;  /* 0x0000000500027245 */ /* 0x000fe40000201400 */
[----:B------:R-:W-:Y:S02]  /*0090*/  I2FP.F32.S32 R0, R0 ;  /* 0x0000000000007245 */ /* 0x000fe40000201400 */
[----:B------:R-:W-:Y:S01]  /*00a0*/  ISETP.GE.AND P0, PT, R5, 0x40, PT ;  /* 0x000000400500780c */ /* 0x000fe20003f06270 */
[----:B------:R-:W-:Y:S02]  /*00b0*/  FADD R2, R2, 0.5 ;  /* 0x3f00000002027421 */ /* 0x000fe40000000000 */
[----:B------:R-:W-:Y:S02]  /*00c0*/  FADD R0, R0, 0.5 ;  /* 0x3f00000000007421 */ /* 0x000fe40000000000 */
[----:B------:R-:W-:-:S02]  /*00d0*/  FFMA R4, R2, R7, -0.5 ;  /* 0xbf00000002047423 */ /* 0x000fc40000000007 */
[----:B------:R-:W1:Y:S01]  /*00e0*/  LDC.64 R2, c[0x0][0x210] ;  /* 0x00008400ff027b82 */ /* 0x000e620000000a00 */
[----:B------:R-:W-:Y:S02]  /*00f0*/  FFMA R0, R0, R7, -0.5 ;  /* 0xbf00000000007423 */ /* 0x000fe40000000007 */
[----:B------:R-:W-:-:S03]  /*0100*/  FMNMX R4, RZ, R4, !PT ;  /* 0x00000004ff047209 */ /* 0x000fc60007800000 */
[----:B------:R-:W-:-:S03]  /*0110*/  FMNMX R0, RZ, R0, !PT ;  /* 0x00000000ff007209 */ /* 0x000fc60007800000 */
[----:B------:R-:W2:Y:S08]  /*0120*/  F2I.TRUNC.NTZ R4, R4 ;  /* 0x0000000400047305 */ /* 0x000eb0000020f100 */
[----:B------:R-:W3:Y:S01]  /*0130*/  F2I.TRUNC.NTZ R6, R0 ;  /* 0x0000000000067305 */ /* 0x000ee2000020f100 */
[----:B-1----:R-:W-:Y:S01]  /*0140*/  IMAD.WIDE R2, R5, 0x8, R2 ;  /* 0x0000000805027825 */ /* 0x002fe200078e0202 */
[----:B--2---:R-:W-:-:S02]  /*0150*/  SHF.R.S32.HI R5, RZ, 0x1f, R4 ;  /* 0x0000001fff057819 */ /* 0x004fc40000011404 */
[----:B---3--:R-:W-:Y:S01]  /*0160*/  SHF.R.S32.HI R7, RZ, 0x1f, R6 ;  /* 0x0000001fff077819 */ /* 0x008fe20000011406 */
[----:B------:R-:W-:Y:S06]  /*0170*/  @P0 EXIT ;  /* 0x000000000000094d */ /* 0x000fec0003800000 */
[----:B------:R-:W-:Y:S02]  /*0180*/  ULDC.64 UR4, c[0x0][0x208] ;  /* 0x0000820000047ab9 */ /* 0x000fe40000000a00 */
[----:B------:R-:W-:Y:S01]  /*0190*/  STG.E.128 desc[UR4][R2.64], R4 ;  /* 0x0000000402007986 */ /* 0x000fe2000c101d04 */
[----:B------:R-:W-:Y:S05]  /*01a0*/  EXIT ;  /* 0x000000000000794d */ /* 0x000fea0003800000 */
.L_x_0:
[----:B------:R-:W-:-:S00]  /*01b0*/  BRA `(.L_x_0) ;  /* 0xfffffffc00fc7947 */ /* 0x000fc0000383ffff */
[----:B------:R-:W-:-:S00]  /*01c0*/  NOP ;  /* 0x0000000000007918 */ /* 0x000fc00000000000 */
        /* <DEDUP_REMOVED lines=11> */
.L_x_1:


//--------------------- .nv.constant0.triton_poi_fused__to_copy_131 --------------------------
	.section	.nv.constant0.triton_poi_fused__to_copy_131,"a",@progbits
	.sectionflags	@""
	.align	4
.nv.constant0.triton_poi_fused__to_copy_131:
	.zero		540
